//
// Generated by NVIDIA NVVM Compiler
//
// Compiler Build ID: CL-36424714
// Cuda compilation tools, release 13.0, V13.0.88
// Based on NVVM 20.0.0
//

.version 9.0
.target sm_100
.address_size 64

	// .globl	_Z11addMatricesPdS_S_ii

.visible .entry _Z11addMatricesPdS_S_ii(
	.param .u64 .ptr .align 1 _Z11addMatricesPdS_S_ii_param_0,
	.param .u64 .ptr .align 1 _Z11addMatricesPdS_S_ii_param_1,
	.param .u64 .ptr .align 1 _Z11addMatricesPdS_S_ii_param_2,
	.param .u32 _Z11addMatricesPdS_S_ii_param_3,
	.param .u32 _Z11addMatricesPdS_S_ii_param_4
)
{
	.reg .pred 	%p<4>;
	.reg .b32 	%r<14>;
	.reg .b64 	%rd<11>;
	.reg .b64 	%fd<4>;

	ld.param.u64 	%rd1, [_Z11addMatricesPdS_S_ii_param_0];
	ld.param.u64 	%rd2, [_Z11addMatricesPdS_S_ii_param_1];
	ld.param.u64 	%rd3, [_Z11addMatricesPdS_S_ii_param_2];
	ld.param.u32 	%r2, [_Z11addMatricesPdS_S_ii_param_3];
	ld.param.u32 	%r3, [_Z11addMatricesPdS_S_ii_param_4];
	mov.u32 	%r5, %ctaid.x;
	mov.u32 	%r6, %ntid.x;
	mov.u32 	%r7, %tid.x;
	mad.lo.s32 	%r8, %r5, %r6, %r7;
	mov.u32 	%r9, %ctaid.y;
	mov.u32 	%r10, %ntid.y;
	mov.u32 	%r11, %tid.y;
	mad.lo.s32 	%r12, %r9, %r10, %r11;
	mad.lo.s32 	%r1, %r3, %r8, %r12;
	setp.ge.s32 	%p1, %r8, %r2;
	setp.ge.s32 	%p2, %r12, %r3;
	or.pred  	%p3, %p1, %p2;
	@%p3 bra 	$L__BB0_2;
	cvta.to.global.u64 	%rd4, %rd1;
	cvta.to.global.u64 	%rd5, %rd2;
	cvta.to.global.u64 	%rd6, %rd3;
	mul.wide.s32 	%rd7, %r1, 8;
	add.s64 	%rd8, %rd4, %rd7;
	ld.global.f64 	%fd1, [%rd8];
	add.s64 	%rd9, %rd5, %rd7;
	ld.global.f64 	%fd2, [%rd9];
	add.f64 	%fd3, %fd1, %fd2;
	add.s64 	%rd10, %rd6, %rd7;
	st.global.f64 	[%rd10], %fd3;
$L__BB0_2:
	ret;

}


// ===== COMPILED SASS (sm_100) =====

	.target	sm_100

	.elftype	@"ET_EXEC"


//--------------------- .note.nv.tkinfo           --------------------------
	.section	.note.nv.tkinfo,"",@"SHT_NOTE"
	.sectionflags	@"SHF_NOTE_NV_TKINFO"
	.tkinfo
        /*0018*/ 	.word	0x00000002
        /*0030*/ 	.string	""
        /*0030*/ 	.string	"ptxas"
        /*0030*/ 	.string	"Cuda compilation tools, release 13.0, V13.0.88"
        /*0030*/ 	.string	"Build cuda_13.0.r13.0/compiler.36424714_0"
        /*0030*/ 	.string	"-arch sm_100 -m 64 "



//--------------------- .note.nv.cuinfo           --------------------------
	.section	.note.nv.cuinfo,"",@"SHT_NOTE"
	.sectionflags	@"SHF_NOTE_NV_CUINFO"
        /*0018*/ 	.short	0x0002
        /*001a*/ 	.short	0x0064
        /*001c*/ 	.short	0x0082
	.zero		2


//--------------------- .nv.info                  --------------------------
	.section	.nv.info,"",@"SHT_CUDA_INFO"
	.align	4


	//----- nvinfo : EIATTR_REGCOUNT
	.align		4
        /*0000*/ 	.byte	0x04, 0x2f
        /*0002*/ 	.short	(.L_1 - .L_0)
	.align		4
.L_0:
        /*0004*/ 	.word	index@(_Z11addMatricesPdS_S_ii)
        /*0008*/ 	.word	0x0000000e


	//----- nvinfo : EIATTR_FRAME_SIZE
	.align		4
.L_1:
        /*000c*/ 	.byte	0x04, 0x11
        /*000e*/ 	.short	(.L_3 - .L_2)
	.align		4
.L_2:
        /*0010*/ 	.word	index@(_Z11addMatricesPdS_S_ii)
        /*0014*/ 	.word	0x00000000


	//----- nvinfo : EIATTR_MIN_STACK_SIZE
	.align		4
.L_3:
        /*0018*/ 	.byte	0x04, 0x12
        /*001a*/ 	.short	(.L_5 - .L_4)
	.align		4
.L_4:
        /*001c*/ 	.word	index@(_Z11addMatricesPdS_S_ii)
        /*0020*/ 	.word	0x00000000
.L_5:


//--------------------- .nv.compat                --------------------------
	.section	.nv.compat,"",@"SHT_CUDA_COMPAT_INFO"
	.align	4
        /*0000*/ 	.byte	0x02, 0x09, 0x00, 0x00, 0x02, 0x02, 0x01, 0x00, 0x02, 0x05, 0x05, 0x00, 0x03, 0x07, 0x01, 0x01
        /*0010*/ 	.byte	0x02, 0x03, 0x00, 0x00, 0x02, 0x06, 0x01, 0x00, 0x04, 0x0b, 0x08, 0x00, 0x01, 0x00, 0x00, 0x00
        /*0020*/ 	.byte	0x00, 0x00, 0x00, 0x00


//--------------------- .nv.info._Z11addMatricesPdS_S_ii --------------------------
	.section	.nv.info._Z11addMatricesPdS_S_ii,"",@"SHT_CUDA_INFO"
	.sectionflags	@""
	.align	4


	//----- nvinfo : EIATTR_CUDA_API_VERSION
	.align		4
        /*0000*/ 	.byte	0x04, 0x37
        /*0002*/ 	.short	(.L_7 - .L_6)
.L_6:
        /*0004*/ 	.word	0x00000082


	//----- nvinfo : EIATTR_KPARAM_INFO
	.align		4
.L_7:
        /*0008*/ 	.byte	0x04, 0x17
        /*000a*/ 	.short	(.L_9 - .L_8)
.L_8:
        /*000c*/ 	.word	0x00000000
        /*0010*/ 	.short	0x0004
        /*0012*/ 	.short	0x001c
        /*0014*/ 	.byte	0x00, 0xf0, 0x11, 0x00


	//----- nvinfo : EIATTR_KPARAM_INFO
	.align		4
.L_9:
        /*0018*/ 	.byte	0x04, 0x17
        /*001a*/ 	.short	(.L_11 - .L_10)
.L_10:
        /*001c*/ 	.word	0x00000000
        /*0020*/ 	.short	0x0003
        /*0022*/ 	.short	0x0018
        /*0024*/ 	.byte	0x00, 0xf0, 0x11, 0x00


	//----- nvinfo : EIATTR_KPARAM_INFO
	.align		4
.L_11:
        /*0028*/ 	.byte	0x04, 0x17
        /*002a*/ 	.short	(.L_13 - .L_12)
.L_12:
        /*002c*/ 	.word	0x00000000
        /*0030*/ 	.short	0x0002
        /*0032*/ 	.short	0x0010
        /*0034*/ 	.byte	0x00, 0xf5, 0x21, 0x00


	//----- nvinfo : EIATTR_KPARAM_INFO
	.align		4
.L_13:
        /*0038*/ 	.byte	0x04, 0x17
        /*003a*/ 	.short	(.L_15 - .L_14)
.L_14:
        /*003c*/ 	.word	0x00000000
        /*0040*/ 	.short	0x0001
        /*0042*/ 	.short	0x0008
        /*0044*/ 	.byte	0x00, 0xf5, 0x21, 0x00


	//----- nvinfo : EIATTR_KPARAM_INFO
	.align		4
.L_15:
        /*0048*/ 	.byte	0x04, 0x17
        /*004a*/ 	.short	(.L_17 - .L_16)
.L_16:
        /*004c*/ 	.word	0x00000000
        /*0050*/ 	.short	0x0000
        /*0052*/ 	.short	0x0000
        /*0054*/ 	.byte	0x00, 0xf5, 0x21, 0x00


	//----- nvinfo : EIATTR_SPARSE_MMA_MASK
	.align		4
.L_17:
        /*0058*/ 	.byte	0x03, 0x50
        /*005a*/ 	.short	0x0000


	//----- nvinfo : EIATTR_MAXREG_COUNT
	.align		4
        /*005c*/ 	.byte	0x03, 0x1b
        /*005e*/ 	.short	0x00ff


	//----- nvinfo : EIATTR_MERCURY_ISA_VERSION
	.align		4
        /*0060*/ 	.byte	0x03, 0x5f
        /*0062*/ 	.short	0x0101


	//----- nvinfo : EIATTR_VRC_CTA_INIT_COUNT
	.align		4
        /*0064*/ 	.byte	0x02, 0x4a
	.zero		1
	.zero		1


	//----- nvinfo : EIATTR_EXIT_INSTR_OFFSETS
	.align		4
        /*0068*/ 	.byte	0x04, 0x1c
        /*006a*/ 	.short	(.L_19 - .L_18)


	//   ....[0]....
.L_18:
        /*006c*/ 	.word	0x000000d0


	//   ....[1]....
        /*0070*/ 	.word	0x00000190


	//----- nvinfo : EIATTR_CBANK_PARAM_SIZE
	.align		4
.L_19:
        /*0074*/ 	.byte	0x03, 0x19
        /*0076*/ 	.short	0x0020


	//----- nvinfo : EIATTR_PARAM_CBANK
	.align		4
        /*0078*/ 	.byte	0x04, 0x0a
        /*007a*/ 	.short	(.L_21 - .L_20)
	.align		4
.L_20:
        /*007c*/ 	.word	index@(.nv.constant0._Z11addMatricesPdS_S_ii)
        /*0080*/ 	.short	0x0380
        /*0082*/ 	.short	0x0020


	//----- nvinfo : EIATTR_SW_WAR
	.align		4
.L_21:
        /*0084*/ 	.byte	0x04, 0x36
        /*0086*/ 	.short	(.L_23 - .L_22)
.L_22:
        /*0088*/ 	.word	0x00000008
.L_23:


//--------------------- .nv.callgraph             --------------------------
	.section	.nv.callgraph,"",@"SHT_CUDA_CALLGRAPH"
	.align	4
	.sectionentsize	8
	.align		4
        /*0000*/ 	.word	0x00000000
	.align		4
        /*0004*/ 	.word	0xffffffff
	.align		4
        /*0008*/ 	.word	0x00000000
	.align		4
        /*000c*/ 	.word	0xfffffffe
	.align		4
        /*0010*/ 	.word	0x00000000
	.align		4
        /*0014*/ 	.word	0xfffffffd
	.align		4
        /*0018*/ 	.word	0x00000000
	.align		4
        /*001c*/ 	.word	0xfffffffc


//--------------------- .text._Z11addMatricesPdS_S_ii --------------------------
	.section	.text._Z11addMatricesPdS_S_ii,"ax",@progbits
	.align	128
        .global         _Z11addMatricesPdS_S_ii
        .type           _Z11addMatricesPdS_S_ii,@function
        .size           _Z11addMatricesPdS_S_ii,(.L_x_1 - _Z11addMatricesPdS_S_ii)
        .other          _Z11addMatricesPdS_S_ii,@"STO_CUDA_ENTRY STV_DEFAULT"
_Z11addMatricesPdS_S_ii:
.text._Z11addMatricesPdS_S_ii:
[----:B------:R-:W-:Y:S01]  /*0000*/  LDC R1, c[0x0][0x37c] ;  /* 0x0000df00ff017b82 */ /* 0x000fe20000000800 */
[----:B------:R-:W0:Y:S07]  /*0010*/  S2R R2, SR_TID.Y ;  /* 0x0000000000027919 */ /* 0x000e2e0000002200 */
[----:B------:R-:W1:Y:S01]  /*0020*/  LDC R0, c[0x0][0x360] ;  /* 0x0000d800ff007b82 */ /* 0x000e620000000800 */
[----:B------:R-:W2:Y:S01]  /*0030*/  LDCU.64 UR6, c[0x0][0x398] ;  /* 0x00007300ff0677ac */ /* 0x000ea20008000a00 */
[----:B------:R-:W1:Y:S06]  /*0040*/  S2R R5, SR_TID.X ;  /* 0x0000000000057919 */ /* 0x000e6c0000002100 */
[----:B------:R-:W0:Y:S08]  /*0050*/  S2UR UR5, SR_CTAID.Y ;  /* 0x00000000000579c3 */ /* 0x000e300000002600 */
[----:B------:R-:W0:Y:S08]  /*0060*/  LDC R3, c[0x0][0x364] ;  /* 0x0000d900ff037b82 */ /* 0x000e300000000800 */
[----:B------:R-:W1:Y:S01]  /*0070*/  S2UR UR4, SR_CTAID.X ;  /* 0x00000000000479c3 */ /* 0x000e620000002500 */
[----:B0-----:R-:W-:-:S05]  /*0080*/  IMAD R3, R3, UR5, R2 ;  /* 0x0000000503037c24 */ /* 0x001fca000f8e0202 */
[----:B--2---:R-:W-:Y:S01]  /*0090*/  ISETP.GE.AND P0, PT, R3, UR7, PT ;  /* 0x0000000703007c0c */ /* 0x004fe2000bf06270 */
[----:B-1----:R-:W-:-:S04]  /*00a0*/  IMAD R0, R0, UR4, R5 ;  /* 0x0000000400007c24 */ /* 0x002fc8000f8e0205 */
[C---:B------:R-:W-:Y:S01]  /*00b0*/  IMAD R11, R0.reuse, UR7, R3 ;  /* 0x00000007000b7c24 */ /* 0x040fe2000f8e0203 */
[----:B------:R-:W-:-:S13]  /*00c0*/  ISETP.GE.OR P0, PT, R0, UR6, P0 ;  /* 0x0000000600007c0c */ /* 0x000fda0008706670 */
[----:B------:R-:W-:Y:S05]  /*00d0*/  @P0 EXIT ;  /* 0x000000000000094d */ /* 0x000fea0003800000 */
[----:B------:R-:W0:Y:S01]  /*00e0*/  LDC.64 R2, c[0x0][0x380] ;  /* 0x0000e000ff027b82 */ /* 0x000e220000000a00 */
[----:B------:R-:W1:Y:S07]  /*00f0*/  LDCU.64 UR4, c[0x0][0x358] ;  /* 0x00006b00ff0477ac */ /* 0x000e6e0008000a00 */
[----:B------:R-:W2:Y:S08]  /*0100*/  LDC.64 R4, c[0x0][0x388] ;  /* 0x0000e200ff047b82 */ /* 0x000eb00000000a00 */
[----:B------:R-:W3:Y:S01]  /*0110*/  LDC.64 R8, c[0x0][0x390] ;  /* 0x0000e400ff087b82 */ /* 0x000ee20000000a00 */
[----:B0-----:R-:W-:-:S06]  /*0120*/  IMAD.WIDE R2, R11, 0x8, R2 ;  /* 0x000000080b027825 */ /* 0x001fcc00078e0202 */
[----:B-1----:R-:W4:Y:S01]  /*0130*/  LDG.E.64 R2, desc[UR4][R2.64] ;  /* 0x0000000402027981 */ /* 0x002f22000c1e1b00 */
[----:B--2---:R-:W-:-:S06]  /*0140*/  IMAD.WIDE R4, R11, 0x8, R4 ;  /* 0x000000080b047825 */ /* 0x004fcc00078e0204 */
[----:B------:R-:W4:Y:S01]  /*0150*/  LDG.E.64 R4, desc[UR4][R4.64] ;  /* 0x0000000404047981 */ /* 0x000f22000c1e1b00 */
[----:B---3--:R-:W-:Y:S01]  /*0160*/  IMAD.WIDE R8, R11, 0x8, R8 ;  /* 0x000000080b087825 */ /* 0x008fe200078e0208 */
[----:B----4-:R-:W-:-:S07]  /*0170*/  DADD R6, R2, R4 ;  /* 0x0000000002067229 */ /* 0x010fce0000000004 */
[----:B------:R-:W-:Y:S01]  /*0180*/  STG.E.64 desc[UR4][R8.64], R6 ;  /* 0x0000000608007986 */ /* 0x000fe2000c101b04 */
[----:B------:R-:W-:Y:S05]  /*0190*/  EXIT ;  /* 0x000000000000794d */ /* 0x000fea0003800000 */
.L_x_0:
[----:B------:R-:W-:-:S00]  /*01a0*/  BRA `(.L_x_0) ;  /* 0xfffffffc00fc7947 */ /* 0x000fc0000383ffff */
[----:B------:R-:W-:-:S00]  /*01b0*/  NOP ;  /* 0x0000000000007918 */ /* 0x000fc00000000000 */
        /* <DEDUP_REMOVED lines=12> */
.L_x_1:


//--------------------- .nv.shared.reserved.0     --------------------------
	.section	.nv.shared.reserved.0,"aw",@nobits
	.weak		__nv_reservedSMEM_offset_0_alias
	.size		__nv_reservedSMEM_offset_0_alias, 0, 64
	.other		__nv_reservedSMEM_offset_0_alias,@"STO_CUDA_RESERVED_SHARED STV_DEFAULT"
__nv_reservedSMEM_offset_0_alias:
	.zero		0
	.zero		64


//--------------------- .nv.constant0._Z11addMatricesPdS_S_ii --------------------------
	.section	.nv.constant0._Z11addMatricesPdS_S_ii,"a",@progbits
	.sectionflags	@""
	.align	4
.nv.constant0._Z11addMatricesPdS_S_ii:
	.zero		928


//--------------------- SYMBOLS --------------------------

	.type		.nv.reservedSmem.offset0,@object
	.size		.nv.reservedSmem.offset0,0x4
